//
// Generated by NVIDIA NVVM Compiler
//
// Compiler Build ID: CL-36424714
// Cuda compilation tools, release 13.0, V13.0.88
// Based on NVVM 20.0.0
//

.version 9.0
.target sm_100
.address_size 64

	// .globl	_Z8PDH_CudaP8atomdescP10hist_entryxd

.visible .entry _Z8PDH_CudaP8atomdescP10hist_entryxd(
	.param .u64 .ptr .align 1 _Z8PDH_CudaP8atomdescP10hist_entryxd_param_0,
	.param .u64 .ptr .align 1 _Z8PDH_CudaP8atomdescP10hist_entryxd_param_1,
	.param .u64 _Z8PDH_CudaP8atomdescP10hist_entryxd_param_2,
	.param .f64 _Z8PDH_CudaP8atomdescP10hist_entryxd_param_3
)
{
	.reg .pred 	%p<3>;
	.reg .b32 	%r<10>;
	.reg .b64 	%rd<16>;
	.reg .b64 	%fd<16>;

	ld.param.u64 	%rd9, [_Z8PDH_CudaP8atomdescP10hist_entryxd_param_0];
	ld.param.u64 	%rd7, [_Z8PDH_CudaP8atomdescP10hist_entryxd_param_1];
	ld.param.u64 	%rd8, [_Z8PDH_CudaP8atomdescP10hist_entryxd_param_2];
	ld.param.f64 	%fd1, [_Z8PDH_CudaP8atomdescP10hist_entryxd_param_3];
	cvta.to.global.u64 	%rd1, %rd9;
	mov.u32 	%r5, %tid.x;
	mov.u32 	%r6, %ntid.x;
	mov.u32 	%r7, %ctaid.x;
	mad.lo.s32 	%r1, %r6, %r7, %r5;
	add.s32 	%r9, %r1, 1;
	cvt.s64.s32 	%rd15, %r9;
	setp.le.s64 	%p1, %rd8, %rd15;
	@%p1 bra 	$L__BB0_3;
	mul.wide.s32 	%rd10, %r1, 24;
	add.s64 	%rd3, %rd1, %rd10;
	cvta.to.global.u64 	%rd4, %rd7;
$L__BB0_2:
	ld.global.f64 	%fd2, [%rd3];
	mad.lo.s64 	%rd11, %rd15, 24, %rd1;
	ld.global.f64 	%fd3, [%rd11];
	sub.f64 	%fd4, %fd2, %fd3;
	ld.global.f64 	%fd5, [%rd3+8];
	ld.global.f64 	%fd6, [%rd11+8];
	sub.f64 	%fd7, %fd5, %fd6;
	mul.f64 	%fd8, %fd7, %fd7;
	fma.rn.f64 	%fd9, %fd4, %fd4, %fd8;
	ld.global.f64 	%fd10, [%rd3+16];
	ld.global.f64 	%fd11, [%rd11+16];
	sub.f64 	%fd12, %fd10, %fd11;
	fma.rn.f64 	%fd13, %fd12, %fd12, %fd9;
	sqrt.rn.f64 	%fd14, %fd13;
	div.rn.f64 	%fd15, %fd14, %fd1;
	cvt.rzi.s32.f64 	%r8, %fd15;
	mul.wide.s32 	%rd12, %r8, 8;
	add.s64 	%rd13, %rd4, %rd12;
	atom.global.add.u64 	%rd14, [%rd13], 1;
	add.s32 	%r9, %r9, 1;
	cvt.s64.s32 	%rd15, %r9;
	setp.gt.s64 	%p2, %rd8, %rd15;
	@%p2 bra 	$L__BB0_2;
$L__BB0_3:
	ret;

}


// ===== COMPILED SASS (sm_100) =====

	.target	sm_100

	.elftype	@"ET_EXEC"


//--------------------- .note.nv.tkinfo           --------------------------
	.section	.note.nv.tkinfo,"",@"SHT_NOTE"
	.sectionflags	@"SHF_NOTE_NV_TKINFO"
	.tkinfo
        /*0018*/ 	.word	0x00000002
        /*0030*/ 	.string	""
        /*0030*/ 	.string	"ptxas"
        /*0030*/ 	.string	"Cuda compilation tools, release 13.0, V13.0.88"
        /*0030*/ 	.string	"Build cuda_13.0.r13.0/compiler.36424714_0"
        /*0030*/ 	.string	"-arch sm_100 -m 64 "



//--------------------- .note.nv.cuinfo           --------------------------
	.section	.note.nv.cuinfo,"",@"SHT_NOTE"
	.sectionflags	@"SHF_NOTE_NV_CUINFO"
        /*0018*/ 	.short	0x0002
        /*001a*/ 	.short	0x0064
        /*001c*/ 	.short	0x0082
	.zero		2


//--------------------- .nv.info                  --------------------------
	.section	.nv.info,"",@"SHT_CUDA_INFO"
	.align	4


	//----- nvinfo : EIATTR_REGCOUNT
	.align		4
        /*0000*/ 	.byte	0x04, 0x2f
        /*0002*/ 	.short	(.L_1 - .L_0)
	.align		4
.L_0:
        /*0004*/ 	.word	index@(_Z8PDH_CudaP8atomdescP10hist_entryxd)
        /*0008*/ 	.word	0x0000001e


	//----- nvinfo : EIATTR_FRAME_SIZE
	.align		4
.L_1:
        /*000c*/ 	.byte	0x04, 0x11
        /*000e*/ 	.short	(.L_3 - .L_2)
	.align		4
.L_2:
        /*0010*/ 	.word	index@($__internal_1_$__cuda_sm20_dsqrt_rn_f64_mediumpath_v1)
        /*0014*/ 	.word	0x00000000


	//----- nvinfo : EIATTR_FRAME_SIZE
	.align		4
.L_3:
        /*0018*/ 	.byte	0x04, 0x11
        /*001a*/ 	.short	(.L_5 - .L_4)
	.align		4
.L_4:
        /*001c*/ 	.word	index@($__internal_0_$__cuda_sm20_div_rn_f64_full)
        /*0020*/ 	.word	0x00000000


	//----- nvinfo : EIATTR_FRAME_SIZE
	.align		4
.L_5:
        /*0024*/ 	.byte	0x04, 0x11
        /*0026*/ 	.short	(.L_7 - .L_6)
	.align		4
.L_6:
        /*0028*/ 	.word	index@(_Z8PDH_CudaP8atomdescP10hist_entryxd)
        /*002c*/ 	.word	0x00000000


	//----- nvinfo : EIATTR_MIN_STACK_SIZE
	.align		4
.L_7:
        /*0030*/ 	.byte	0x04, 0x12
        /*0032*/ 	.short	(.L_9 - .L_8)
	.align		4
.L_8:
        /*0034*/ 	.word	index@(_Z8PDH_CudaP8atomdescP10hist_entryxd)
        /*0038*/ 	.word	0x00000000
.L_9:


//--------------------- .nv.compat                --------------------------
	.section	.nv.compat,"",@"SHT_CUDA_COMPAT_INFO"
	.align	4
        /*0000*/ 	.byte	0x02, 0x09, 0x00, 0x00, 0x02, 0x02, 0x01, 0x00, 0x02, 0x05, 0x05, 0x00, 0x03, 0x07, 0x01, 0x01
        /*0010*/ 	.byte	0x02, 0x03, 0x00, 0x00, 0x02, 0x06, 0x01, 0x00, 0x04, 0x0b, 0x08, 0x00, 0x01, 0x00, 0x00, 0x00
        /*0020*/ 	.byte	0x00, 0x00, 0x00, 0x00


//--------------------- .nv.info._Z8PDH_CudaP8atomdescP10hist_entryxd --------------------------
	.section	.nv.info._Z8PDH_CudaP8atomdescP10hist_entryxd,"",@"SHT_CUDA_INFO"
	.sectionflags	@""
	.align	4


	//----- nvinfo : EIATTR_CUDA_API_VERSION
	.align		4
        /*0000*/ 	.byte	0x04, 0x37
        /*0002*/ 	.short	(.L_11 - .L_10)
.L_10:
        /*0004*/ 	.word	0x00000082


	//----- nvinfo : EIATTR_KPARAM_INFO
	.align		4
.L_11:
        /*0008*/ 	.byte	0x04, 0x17
        /*000a*/ 	.short	(.L_13 - .L_12)
.L_12:
        /*000c*/ 	.word	0x00000000
        /*0010*/ 	.short	0x0003
        /*0012*/ 	.short	0x0018
        /*0014*/ 	.byte	0x00, 0xf0, 0x21, 0x00


	//----- nvinfo : EIATTR_KPARAM_INFO
	.align		4
.L_13:
        /*0018*/ 	.byte	0x04, 0x17
        /*001a*/ 	.short	(.L_15 - .L_14)
.L_14:
        /*001c*/ 	.word	0x00000000
        /*0020*/ 	.short	0x0002
        /*0022*/ 	.short	0x0010
        /*0024*/ 	.byte	0x00, 0xf0, 0x21, 0x00


	//----- nvinfo : EIATTR_KPARAM_INFO
	.align		4
.L_15:
        /*0028*/ 	.byte	0x04, 0x17
        /*002a*/ 	.short	(.L_17 - .L_16)
.L_16:
        /*002c*/ 	.word	0x00000000
        /*0030*/ 	.short	0x0001
        /*0032*/ 	.short	0x0008
        /*0034*/ 	.byte	0x00, 0xf5, 0x21, 0x00


	//----- nvinfo : EIATTR_KPARAM_INFO
	.align		4
.L_17:
        /*0038*/ 	.byte	0x04, 0x17
        /*003a*/ 	.short	(.L_19 - .L_18)
.L_18:
        /*003c*/ 	.word	0x00000000
        /*0040*/ 	.short	0x0000
        /*0042*/ 	.short	0x0000
        /*0044*/ 	.byte	0x00, 0xf5, 0x21, 0x00


	//----- nvinfo : EIATTR_SPARSE_MMA_MASK
	.align		4
.L_19:
        /*0048*/ 	.byte	0x03, 0x50
        /*004a*/ 	.short	0x0000


	//----- nvinfo : EIATTR_MAXREG_COUNT
	.align		4
        /*004c*/ 	.byte	0x03, 0x1b
        /*004e*/ 	.short	0x00ff


	//----- nvinfo : EIATTR_MERCURY_ISA_VERSION
	.align		4
        /*0050*/ 	.byte	0x03, 0x5f
        /*0052*/ 	.short	0x0101


	//----- nvinfo : EIATTR_VRC_CTA_INIT_COUNT
	.align		4
        /*0054*/ 	.byte	0x02, 0x4a
	.zero		1
	.zero		1


	//----- nvinfo : EIATTR_EXIT_INSTR_OFFSETS
	.align		4
        /*0058*/ 	.byte	0x04, 0x1c
        /*005a*/ 	.short	(.L_21 - .L_20)


	//   ....[0]....
.L_20:
        /*005c*/ 	.word	0x000000a0


	//   ....[1]....
        /*0060*/ 	.word	0x00000590


	//----- nvinfo : EIATTR_CRS_STACK_SIZE
	.align		4
.L_21:
        /*0064*/ 	.byte	0x04, 0x1e
        /*0066*/ 	.short	(.L_23 - .L_22)
.L_22:
        /*0068*/ 	.word	0x00000000


	//----- nvinfo : EIATTR_CBANK_PARAM_SIZE
	.align		4
.L_23:
        /*006c*/ 	.byte	0x03, 0x19
        /*006e*/ 	.short	0x0020


	//----- nvinfo : EIATTR_PARAM_CBANK
	.align		4
        /*0070*/ 	.byte	0x04, 0x0a
        /*0072*/ 	.short	(.L_25 - .L_24)
	.align		4
.L_24:
        /*0074*/ 	.word	index@(.nv.constant0._Z8PDH_CudaP8atomdescP10hist_entryxd)
        /*0078*/ 	.short	0x0380
        /*007a*/ 	.short	0x0020


	//----- nvinfo : EIATTR_SW_WAR
	.align		4
.L_25:
        /*007c*/ 	.byte	0x04, 0x36
        /*007e*/ 	.short	(.L_27 - .L_26)
.L_26:
        /*0080*/ 	.word	0x00000008
.L_27:


//--------------------- .nv.callgraph             --------------------------
	.section	.nv.callgraph,"",@"SHT_CUDA_CALLGRAPH"
	.align	4
	.sectionentsize	8
	.align		4
        /*0000*/ 	.word	0x00000000
	.align		4
        /*0004*/ 	.word	0xffffffff
	.align		4
        /*0008*/ 	.word	0x00000000
	.align		4
        /*000c*/ 	.word	0xfffffffe
	.align		4
        /*0010*/ 	.word	0x00000000
	.align		4
        /*0014*/ 	.word	0xfffffffd
	.align		4
        /*0018*/ 	.word	0x00000000
	.align		4
        /*001c*/ 	.word	0xfffffffc


//--------------------- .text._Z8PDH_CudaP8atomdescP10hist_entryxd --------------------------
	.section	.text._Z8PDH_CudaP8atomdescP10hist_entryxd,"ax",@progbits
	.align	128
        .global         _Z8PDH_CudaP8atomdescP10hist_entryxd
        .type           _Z8PDH_CudaP8atomdescP10hist_entryxd,@function
        .size           _Z8PDH_CudaP8atomdescP10hist_entryxd,(.L_x_16 - _Z8PDH_CudaP8atomdescP10hist_entryxd)
        .other          _Z8PDH_CudaP8atomdescP10hist_entryxd,@"STO_CUDA_ENTRY STV_DEFAULT"
_Z8PDH_CudaP8atomdescP10hist_entryxd:
.text._Z8PDH_CudaP8atomdescP10hist_entryxd:
[----:B------:R-:W-:Y:S01]  /*0000*/  LDC R1, c[0x0][0x37c] ;  /* 0x0000df00ff017b82 */ /* 0x000fe20000000800 */
[----:B------:R-:W0:Y:S01]  /*0010*/  S2R R3, SR_TID.X ;  /* 0x0000000000037919 */ /* 0x000e220000002100 */
[----:B------:R-:W0:Y:S01]  /*0020*/  LDCU UR4, c[0x0][0x360] ;  /* 0x00006c00ff0477ac */ /* 0x000e220008000800 */
[----:B------:R-:W0:Y:S01]  /*0030*/  S2R R0, SR_CTAID.X ;  /* 0x0000000000007919 */ /* 0x000e220000002500 */
[----:B------:R-:W1:Y:S01]  /*0040*/  LDCU.64 UR6, c[0x0][0x390] ;  /* 0x00007200ff0677ac */ /* 0x000e620008000a00 */
[----:B0-----:R-:W-:-:S04]  /*0050*/  IMAD R3, R0, UR4, R3 ;  /* 0x0000000400037c24 */ /* 0x001fc8000f8e0203 */
[----:B------:R-:W-:-:S05]  /*0060*/  VIADD R0, R3, 0x1 ;  /* 0x0000000103007836 */ /* 0x000fca0000000000 */
[----:B-1----:R-:W-:Y:S02]  /*0070*/  ISETP.GE.U32.AND P0, PT, R0, UR6, PT ;  /* 0x0000000600007c0c */ /* 0x002fe4000bf06070 */
[----:B------:R-:W-:-:S04]  /*0080*/  SHF.R.S32.HI R2, RZ, 0x1f, R0 ;  /* 0x0000001fff027819 */ /* 0x000fc80000011400 */
[----:B------:R-:W-:-:S13]  /*0090*/  ISETP.GE.AND.EX P0, PT, R2, UR7, PT, P0 ;  /* 0x0000000702007c0c */ /* 0x000fda000bf06300 */
[----:B------:R-:W-:Y:S05]  /*00a0*/  @P0 EXIT ;  /* 0x000000000000094d */ /* 0x000fea0003800000 */
[----:B------:R-:W0:Y:S01]  /*00b0*/  LDC.64 R10, c[0x0][0x380] ;  /* 0x0000e000ff0a7b82 */ /* 0x000e220000000a00 */
[----:B------:R-:W1:Y:S01]  /*00c0*/  LDCU.64 UR4, c[0x0][0x358] ;  /* 0x00006b00ff0477ac */ /* 0x000e620008000a00 */
[----:B------:R-:W2:Y:S06]  /*00d0*/  LDCU UR6, c[0x0][0x39c] ;  /* 0x00007380ff0677ac */ /* 0x000eac0008000800 */
[----:B------:R-:W3:Y:S01]  /*00e0*/  LDC.64 R16, c[0x0][0x380] ;  /* 0x0000e000ff107b82 */ /* 0x000ee20000000a00 */
[----:B------:R-:W4:Y:S07]  /*00f0*/  LDCU.64 UR8, c[0x0][0x390] ;  /* 0x00007200ff0877ac */ /* 0x000f2e0008000a00 */
[----:B------:R-:W1:Y:S08]  /*0100*/  LDC.64 R14, c[0x0][0x398] ;  /* 0x0000e600ff0e7b82 */ /* 0x000e700000000a00 */
[----:B------:R-:W1:Y:S01]  /*0110*/  LDC.64 R12, c[0x0][0x388] ;  /* 0x0000e200ff0c7b82 */ /* 0x000e620000000a00 */
[----:B0-----:R-:W-:-:S04]  /*0120*/  IMAD.WIDE R10, R3, 0x18, R10 ;  /* 0x00000018030a7825 */ /* 0x001fc800078e020a */
[----:B--2-4-:R-:W-:-:S07]  /*0130*/  IMAD.MOV.U32 R3, RZ, RZ, R0 ;  /* 0x000000ffff037224 */ /* 0x014fce00078e0000 */
.L_x_4:
[----:B------:R-:W-:Y:S01]  /*0140*/  IMAD R5, R2, 0x18, RZ ;  /* 0x0000001802057824 */ /* 0x000fe200078e02ff */
[----:B-1----:R-:W2:Y:S01]  /*0150*/  LDG.E.64 R20, desc[UR4][R10.64+0x8] ;  /* 0x000008040a147981 */ /* 0x002ea2000c1e1b00 */
[----:B0--3--:R-:W-:-:S03]  /*0160*/  IMAD.WIDE.U32 R8, R0, 0x18, R16 ;  /* 0x0000001800087825 */ /* 0x009fc600078e0010 */
[----:B------:R-:W3:Y:S01]  /*0170*/  LDG.E.64 R6, desc[UR4][R10.64] ;  /* 0x000000040a067981 */ /* 0x000ee2000c1e1b00 */
[----:B------:R-:W-:-:S03]  /*0180*/  IMAD.IADD R9, R9, 0x1, R5 ;  /* 0x0000000109097824 */ /* 0x000fc600078e0205 */
[----:B------:R-:W4:Y:S04]  /*0190*/  LDG.E.64 R4, desc[UR4][R10.64+0x10] ;  /* 0x000010040a047981 */ /* 0x000f28000c1e1b00 */
[----:B------:R-:W2:Y:S04]  /*01a0*/  LDG.E.64 R22, desc[UR4][R8.64+0x8] ;  /* 0x0000080408167981 */ /* 0x000ea8000c1e1b00 */
[----:B------:R-:W3:Y:S04]  /*01b0*/  LDG.E.64 R18, desc[UR4][R8.64] ;  /* 0x0000000408127981 */ /* 0x000ee8000c1e1b00 */
[----:B------:R0:W4:Y:S02]  /*01c0*/  LDG.E.64 R24, desc[UR4][R8.64+0x10] ;  /* 0x0000100408187981 */ /* 0x000124000c1e1b00 */
[----:B0-----:R-:W-:-:S02]  /*01d0*/  IMAD.MOV.U32 R8, RZ, RZ, 0x0 ;  /* 0x00000000ff087424 */ /* 0x001fc400078e00ff */
[----:B------:R-:W-:Y:S01]  /*01e0*/  IMAD.MOV.U32 R9, RZ, RZ, 0x3fd80000 ;  /* 0x3fd80000ff097424 */ /* 0x000fe200078e00ff */
[----:B------:R-:W-:Y:S05]  /*01f0*/  YIELD ;  /* 0x0000000000007946 */ /* 0x000fea0003800000 */
[----:B------:R-:W-:Y:S01]  /*0200*/  BSSY.RECONVERGENT B0, `(.L_x_0) ;  /* 0x0000017000007945 */ /* 0x000fe20003800200 */
[----:B--2---:R-:W-:Y:S02]  /*0210*/  DADD R20, R20, -R22 ;  /* 0x0000000014147229 */ /* 0x004fe40000000816 */
[----:B---3--:R-:W-:-:S06]  /*0220*/  DADD R6, R6, -R18 ;  /* 0x0000000006067229 */ /* 0x008fcc0000000812 */
[----:B------:R-:W-:Y:S02]  /*0230*/  DMUL R20, R20, R20 ;  /* 0x0000001414147228 */ /* 0x000fe40000000000 */
[----:B----4-:R-:W-:-:S06]  /*0240*/  DADD R24, R4, -R24 ;  /* 0x0000000004187229 */ /* 0x010fcc0000000818 */
[----:B------:R-:W-:-:S08]  /*0250*/  DFMA R4, R6, R6, R20 ;  /* 0x000000060604722b */ /* 0x000fd00000000014 */
[----:B------:R-:W-:-:S06]  /*0260*/  DFMA R4, R24, R24, R4 ;  /* 0x000000181804722b */ /* 0x000fcc0000000004 */
[----:B------:R-:W0:Y:S04]  /*0270*/  MUFU.RSQ64H R7, R5 ;  /* 0x0000000500077308 */ /* 0x000e280000001c00 */
[----:B------:R-:W-:-:S06]  /*0280*/  VIADD R6, R5, 0xfcb00000 ;  /* 0xfcb0000005067836 */ /* 0x000fcc0000000000 */
[----:B0-----:R-:W-:-:S08]  /*0290*/  DMUL R18, R6, R6 ;  /* 0x0000000606127228 */ /* 0x001fd00000000000 */
[----:B------:R-:W-:-:S08]  /*02a0*/  DFMA R18, R4, -R18, 1 ;  /* 0x3ff000000412742b */ /* 0x000fd00000000812 */
[----:B------:R-:W-:Y:S02]  /*02b0*/  DFMA R8, R18, R8, 0.5 ;  /* 0x3fe000001208742b */ /* 0x000fe40000000008 */
[----:B------:R-:W-:-:S08]  /*02c0*/  DMUL R18, R6, R18 ;  /* 0x0000001206127228 */ /* 0x000fd00000000000 */
[----:B------:R-:W-:Y:S01]  /*02d0*/  DFMA R24, R8, R18, R6 ;  /* 0x000000120818722b */ /* 0x000fe20000000006 */
[----:B------:R-:W-:-:S07]  /*02e0*/  ISETP.GE.U32.AND P0, PT, R6, 0x7ca00000, PT ;  /* 0x7ca000000600780c */ /* 0x000fce0003f06070 */
[----:B------:R-:W-:Y:S02]  /*02f0*/  DMUL R18, R4, R24 ;  /* 0x0000001804127228 */ /* 0x000fe40000000000 */
[----:B------:R-:W-:Y:S02]  /*0300*/  VIADD R23, R25, 0xfff00000 ;  /* 0xfff0000019177836 */ /* 0x000fe40000000000 */
[----:B------:R-:W-:-:S04]  /*0310*/  IMAD.MOV.U32 R22, RZ, RZ, R24 ;  /* 0x000000ffff167224 */ /* 0x000fc800078e0018 */
[----:B------:R-:W-:-:S08]  /*0320*/  DFMA R20, R18, -R18, R4 ;  /* 0x800000121214722b */ /* 0x000fd00000000004 */
[----:B------:R-:W-:Y:S01]  /*0330*/  DFMA R8, R20, R22, R18 ;  /* 0x000000161408722b */ /* 0x000fe20000000012 */
[----:B------:R-:W-:Y:S10]  /*0340*/  @!P0 BRA `(.L_x_1) ;  /* 0x0000000000088947 */ /* 0x000ff40003800000 */
[----:B------:R-:W-:-:S07]  /*0350*/  MOV R0, 0x370 ;  /* 0x0000037000007802 */ /* 0x000fce0000000f00 */
[----:B------:R-:W-:Y:S05]  /*0360*/  CALL.REL.NOINC `($__internal_1_$__cuda_sm20_dsqrt_rn_f64_mediumpath_v1) ;  /* 0x0000000400f07944 */ /* 0x000fea0003c00000 */
.L_x_1:
[----:B------:R-:W-:Y:S05]  /*0370*/  BSYNC.RECONVERGENT B0 ;  /* 0x0000000000007941 */ /* 0x000fea0003800200 */
.L_x_0:
[----:B------:R-:W0:Y:S01]  /*0380*/  MUFU.RCP64H R5, UR6 ;  /* 0x0000000600057d08 */ /* 0x000e220008001800 */
[----:B------:R-:W-:Y:S01]  /*0390*/  MOV R4, 0x1 ;  /* 0x0000000100047802 */ /* 0x000fe20000000f00 */
[----:B------:R-:W-:Y:S01]  /*03a0*/  BSSY.RECONVERGENT B0, `(.L_x_2) ;  /* 0x0000013000007945 */ /* 0x000fe20003800200 */
[----:B------:R-:W-:-:S04]  /*03b0*/  FSETP.GEU.AND P1, PT, |R9|, 6.5827683646048100446e-37, PT ;  /* 0x036000000900780b */ /* 0x000fc80003f2e200 */
[----:B0-----:R-:W-:-:S08]  /*03c0*/  DFMA R6, R4, -R14, 1 ;  /* 0x3ff000000406742b */ /* 0x001fd0000000080e */
[----:B------:R-:W-:-:S08]  /*03d0*/  DFMA R6, R6, R6, R6 ;  /* 0x000000060606722b */ /* 0x000fd00000000006 */
[----:B------:R-:W-:-:S08]  /*03e0*/  DFMA R6, R4, R6, R4 ;  /* 0x000000060406722b */ /* 0x000fd00000000004 */
[----:B------:R-:W-:-:S08]  /*03f0*/  DFMA R4, R6, -R14, 1 ;  /* 0x3ff000000604742b */ /* 0x000fd0000000080e */
[----:B------:R-:W-:-:S08]  /*0400*/  DFMA R4, R6, R4, R6 ;  /* 0x000000040604722b */ /* 0x000fd00000000006 */
[----:B------:R-:W-:-:S08]  /*0410*/  DMUL R6, R4, R8 ;  /* 0x0000000804067228 */ /* 0x000fd00000000000 */
[----:B------:R-:W-:-:S08]  /*0420*/  DFMA R18, R6, -R14, R8 ;  /* 0x8000000e0612722b */ /* 0x000fd00000000008 */
[----:B------:R-:W-:-:S10]  /*0430*/  DFMA R4, R4, R18, R6 ;  /* 0x000000120404722b */ /* 0x000fd40000000006 */
[----:B------:R-:W-:-:S05]  /*0440*/  FFMA R0, RZ, UR6, R5 ;  /* 0x00000006ff007c23 */ /* 0x000fca0008000005 */
[----:B------:R-:W-:-:S13]  /*0450*/  FSETP.GT.AND P0, PT, |R0|, 1.469367938527859385e-39, PT ;  /* 0x001000000000780b */ /* 0x000fda0003f04200 */
[----:B------:R-:W-:Y:S05]  /*0460*/  @P0 BRA P1, `(.L_x_3) ;  /* 0x0000000000180947 */ /* 0x000fea0000800000 */
[----:B------:R-:W-:Y:S01]  /*0470*/  IMAD.MOV.U32 R4, RZ, RZ, R8 ;  /* 0x000000ffff047224 */ /* 0x000fe200078e0008 */
[----:B------:R-:W-:Y:S01]  /*0480*/  MOV R2, 0x4b0 ;  /* 0x000004b000027802 */ /* 0x000fe20000000f00 */
[----:B------:R-:W-:-:S07]  /*0490*/  IMAD.MOV.U32 R5, RZ, RZ, R9 ;  /* 0x000000ffff057224 */ /* 0x000fce00078e0009 */
[----:B------:R-:W-:Y:S05]  /*04a0*/  CALL.REL.NOINC `($__internal_0_$__cuda_sm20_div_rn_f64_full) ;  /* 0x00000000003c7944 */ /* 0x000fea0003c00000 */
[----:B------:R-:W-:Y:S02]  /*04b0*/  IMAD.MOV.U32 R4, RZ, RZ, R20 ;  /* 0x000000ffff047224 */ /* 0x000fe400078e0014 */
[----:B------:R-:W-:-:S07]  /*04c0*/  IMAD.MOV.U32 R5, RZ, RZ, R21 ;  /* 0x000000ffff057224 */ /* 0x000fce00078e0015 */
.L_x_3:
[----:B------:R-:W-:Y:S05]  /*04d0*/  BSYNC.RECONVERGENT B0 ;  /* 0x0000000000007941 */ /* 0x000fea0003800200 */
.L_x_2:
[----:B------:R-:W0:Y:S01]  /*04e0*/  F2I.F64.TRUNC R7, R4 ;  /* 0x0000000400077311 */ /* 0x000e22000030d100 */
[----:B------:R-:W-:Y:S01]  /*04f0*/  IADD3 R0, PT, PT, R3, 0x1, RZ ;  /* 0x0000000103007810 */ /* 0x000fe20007ffe0ff */
[----:B------:R-:W-:Y:S02]  /*0500*/  IMAD.MOV.U32 R8, RZ, RZ, 0x1 ;  /* 0x00000001ff087424 */ /* 0x000fe400078e00ff */
[----:B------:R-:W-:Y:S01]  /*0510*/  IMAD.MOV.U32 R9, RZ, RZ, 0x0 ;  /* 0x00000000ff097424 */ /* 0x000fe200078e00ff */
[----:B------:R-:W-:Y:S02]  /*0520*/  ISETP.GE.U32.AND P0, PT, R0, UR8, PT ;  /* 0x0000000800007c0c */ /* 0x000fe4000bf06070 */
[----:B------:R-:W-:-:S04]  /*0530*/  SHF.R.S32.HI R2, RZ, 0x1f, R0 ;  /* 0x0000001fff027819 */ /* 0x000fc80000011400 */
[----:B------:R-:W-:Y:S01]  /*0540*/  ISETP.GE.AND.EX P0, PT, R2, UR9, PT, P0 ;  /* 0x0000000902007c0c */ /* 0x000fe2000bf06300 */
[----:B0-----:R-:W-:-:S05]  /*0550*/  IMAD.WIDE R6, R7, 0x8, R12 ;  /* 0x0000000807067825 */ /* 0x001fca00078e020c */
[----:B------:R0:W-:Y:S01]  /*0560*/  REDG.E.ADD.64.STRONG.GPU desc[UR4][R6.64], R8 ;  /* 0x000000080600798e */ /* 0x0001e2000c12e504 */
[----:B------:R-:W-:-:S06]  /*0570*/  IMAD.MOV.U32 R3, RZ, RZ, R0 ;  /* 0x000000ffff037224 */ /* 0x000fcc00078e0000 */
[----:B------:R-:W-:Y:S05]  /*0580*/  @!P0 BRA `(.L_x_4) ;  /* 0xfffffff800ec8947 */ /* 0x000fea000383ffff */
[----:B------:R-:W-:Y:S05]  /*0590*/  EXIT ;  /* 0x000000000000794d */ /* 0x000fea0003800000 */
        .weak           $__internal_0_$__cuda_sm20_div_rn_f64_full
        .type           $__internal_0_$__cuda_sm20_div_rn_f64_full,@function
        .size           $__internal_0_$__cuda_sm20_div_rn_f64_full,($__internal_1_$__cuda_sm20_dsqrt_rn_f64_mediumpath_v1 - $__internal_0_$__cuda_sm20_div_rn_f64_full)
$__internal_0_$__cuda_sm20_div_rn_f64_full:
[----:B------:R-:W0:Y:S01]  /*05a0*/  LDC.64 R8, c[0x0][0x398] ;  /* 0x0000e600ff087b82 */ /* 0x000e220000000a00 */
[----:B------:R-:W-:Y:S01]  /*05b0*/  IMAD.MOV.U32 R22, RZ, RZ, 0x1 ;  /* 0x00000001ff167424 */ /* 0x000fe200078e00ff */
[C---:B------:R-:W-:Y:S01]  /*05c0*/  FSETP.GEU.AND P2, PT, |R5|.reuse, 1.469367938527859385e-39, PT ;  /* 0x001000000500780b */ /* 0x040fe20003f4e200 */
[----:B------:R-:W-:Y:S01]  /*05d0*/  IMAD.MOV.U32 R0, RZ, RZ, 0x1ca00000 ;  /* 0x1ca00000ff007424 */ /* 0x000fe200078e00ff */
[----:B------:R-:W-:Y:S01]  /*05e0*/  LOP3.LUT R26, R5, 0x7ff00000, RZ, 0xc0, !PT ;  /* 0x7ff00000051a7812 */ /* 0x000fe200078ec0ff */
[----:B------:R-:W-:Y:S01]  /*05f0*/  BSSY.RECONVERGENT B1, `(.L_x_5) ;  /* 0x0000050000017945 */ /* 0x000fe20003800200 */
[C---:B0-----:R-:W-:Y:S02]  /*0600*/  FSETP.GEU.AND P0, PT, |R9|.reuse, 1.469367938527859385e-39, PT ;  /* 0x001000000900780b */ /* 0x041fe40003f0e200 */
[C---:B------:R-:W-:Y:S02]  /*0610*/  LOP3.LUT R6, R9.reuse, 0x800fffff, RZ, 0xc0, !PT ;  /* 0x800fffff09067812 */ /* 0x040fe400078ec0ff */
[----:B------:R-:W-:-:S02]  /*0620*/  LOP3.LUT R27, R9, 0x7ff00000, RZ, 0xc0, !PT ;  /* 0x7ff00000091b7812 */ /* 0x000fc400078ec0ff */
[----:B------:R-:W-:Y:S01]  /*0630*/  LOP3.LUT R7, R6, 0x3ff00000, RZ, 0xfc, !PT ;  /* 0x3ff0000006077812 */ /* 0x000fe200078efcff */
[----:B------:R-:W-:Y:S01]  /*0640*/  IMAD.MOV.U32 R6, RZ, RZ, R8 ;  /* 0x000000ffff067224 */ /* 0x000fe200078e0008 */
[----:B------:R-:W-:-:S04]  /*0650*/  ISETP.GE.U32.AND P1, PT, R26, R27, PT ;  /* 0x0000001b1a00720c */ /* 0x000fc80003f26070 */
[----:B------:R-:W-:Y:S01]  /*0660*/  SEL R0, R0, 0x63400000, !P1 ;  /* 0x6340000000007807 */ /* 0x000fe20004800000 */
[----:B------:R-:W0:Y:S03]  /*0670*/  @!P0 LDC.64 R18, c[0x0][0x398] ;  /* 0x0000e600ff128b82 */ /* 0x000e260000000a00 */
[----:B------:R-:W-:-:S04]  /*0680*/  @!P2 LOP3.LUT R24, R0, 0x80000000, R5, 0xf8, !PT ;  /* 0x800000000018a812 */ /* 0x000fc800078ef805 */
[----:B------:R-:W-:Y:S01]  /*0690*/  @!P2 LOP3.LUT R25, R24, 0x100000, RZ, 0xfc, !PT ;  /* 0x001000001819a812 */ /* 0x000fe200078efcff */
[----:B------:R-:W-:Y:S01]  /*06a0*/  @!P2 IMAD.MOV.U32 R24, RZ, RZ, RZ ;  /* 0x000000ffff18a224 */ /* 0x000fe200078e00ff */
[----:B0-----:R-:W-:-:S06]  /*06b0*/  @!P0 DMUL R6, R18, 8.98846567431157953865e+307 ;  /* 0x7fe0000012068828 */ /* 0x001fcc0000000000 */
[----:B------:R-:W0:Y:S02]  /*06c0*/  MUFU.RCP64H R23, R7 ;  /* 0x0000000700177308 */ /* 0x000e240000001800 */
[----:B0-----:R-:W-:-:S08]  /*06d0*/  DFMA R18, R22, -R6, 1 ;  /* 0x3ff000001612742b */ /* 0x001fd00000000806 */
[----:B------:R-:W-:-:S08]  /*06e0*/  DFMA R18, R18, R18, R18 ;  /* 0x000000121212722b */ /* 0x000fd00000000012 */
[----:B------:R-:W-:Y:S01]  /*06f0*/  DFMA R22, R22, R18, R22 ;  /* 0x000000121616722b */ /* 0x000fe20000000016 */
[----:B------:R-:W-:Y:S01]  /*0700*/  LOP3.LUT R19, R0, 0x800fffff, R5, 0xf8, !PT ;  /* 0x800fffff00137812 */ /* 0x000fe200078ef805 */
[----:B------:R-:W-:-:S06]  /*0710*/  IMAD.MOV.U32 R18, RZ, RZ, R4 ;  /* 0x000000ffff127224 */ /* 0x000fcc00078e0004 */
[----:B------:R-:W-:Y:S02]  /*0720*/  DFMA R20, R22, -R6, 1 ;  /* 0x3ff000001614742b */ /* 0x000fe40000000806 */
[----:B------:R-:W-:-:S06]  /*0730*/  @!P2 DFMA R18, R18, 2, -R24 ;  /* 0x400000001212a82b */ /* 0x000fcc0000000818 */
[----:B------:R-:W-:-:S08]  /*0740*/  DFMA R20, R22, R20, R22 ;  /* 0x000000141614722b */ /* 0x000fd00000000016 */
[----:B------:R-:W-:-:S08]  /*0750*/  DMUL R22, R20, R18 ;  /* 0x0000001214167228 */ /* 0x000fd00000000000 */
[----:B------:R-:W-:-:S08]  /*0760*/  DFMA R24, R22, -R6, R18 ;  /* 0x800000061618722b */ /* 0x000fd00000000012 */
[----:B------:R-:W-:Y:S01]  /*0770*/  DFMA R24, R20, R24, R22 ;  /* 0x000000181418722b */ /* 0x000fe20000000016 */
[----:B------:R-:W-:Y:S01]  /*0780*/  MOV R22, R26 ;  /* 0x0000001a00167202 */ /* 0x000fe20000000f00 */
[----:B------:R-:W-:Y:S01]  /*0790*/  IMAD.MOV.U32 R23, RZ, RZ, R27 ;  /* 0x000000ffff177224 */ /* 0x000fe200078e001b */
[----:B------:R-:W-:Y:S02]  /*07a0*/  @!P2 LOP3.LUT R22, R19, 0x7ff00000, RZ, 0xc0, !PT ;  /* 0x7ff000001316a812 */ /* 0x000fe400078ec0ff */
[----:B------:R-:W-:-:S03]  /*07b0*/  @!P0 LOP3.LUT R23, R7, 0x7ff00000, RZ, 0xc0, !PT ;  /* 0x7ff0000007178812 */ /* 0x000fc600078ec0ff */
[----:B------:R-:W-:-:S05]  /*07c0*/  VIADD R20, R22, 0xffffffff ;  /* 0xffffffff16147836 */ /* 0x000fca0000000000 */
[----:B------:R-:W-:Y:S01]  /*07d0*/  ISETP.GT.U32.AND P0, PT, R20, 0x7feffffe, PT ;  /* 0x7feffffe1400780c */ /* 0x000fe20003f04070 */
[----:B------:R-:W-:-:S05]  /*07e0*/  VIADD R20, R23, 0xffffffff ;  /* 0xffffffff17147836 */ /* 0x000fca0000000000 */
[----:B------:R-:W-:-:S13]  /*07f0*/  ISETP.GT.U32.OR P0, PT, R20, 0x7feffffe, P0 ;  /* 0x7feffffe1400780c */ /* 0x000fda0000704470 */
[----:B------:R-:W-:Y:S05]  /*0800*/  @P0 BRA `(.L_x_6) ;  /* 0x0000000000600947 */ /* 0x000fea0003800000 */
[----:B------:R-:W-:Y:S01]  /*0810*/  VIADDMNMX R26, R26, -R27, 0xb9600000, !PT ;  /* 0xb96000001a1a7446 */ /* 0x000fe2000780091b */
[----:B------:R-:W-:-:S03]  /*0820*/  IMAD.MOV.U32 R4, RZ, RZ, RZ ;  /* 0x000000ffff047224 */ /* 0x000fc600078e00ff */
[----:B------:R-:W-:-:S05]  /*0830*/  VIMNMX R5, PT, PT, R26, 0x46a00000, PT ;  /* 0x46a000001a057848 */ /* 0x000fca0003fe0100 */
[----:B------:R-:W-:-:S04]  /*0840*/  IMAD.IADD R0, R5, 0x1, -R0 ;  /* 0x0000000105007824 */ /* 0x000fc800078e0a00 */
[----:B------:R-:W-:-:S06]  /*0850*/  VIADD R5, R0, 0x7fe00000 ;  /* 0x7fe0000000057836 */ /* 0x000fcc0000000000 */
[----:B------:R-:W-:-:S10]  /*0860*/  DMUL R20, R24, R4 ;  /* 0x0000000418147228 */ /* 0x000fd40000000000 */
[----:B------:R-:W-:-:S13]  /*0870*/  FSETP.GTU.AND P0, PT, |R21|, 1.469367938527859385e-39, PT ;  /* 0x001000001500780b */ /* 0x000fda0003f0c200 */
[----:B------:R-:W-:Y:S05]  /*0880*/  @P0 BRA `(.L_x_7) ;  /* 0x0000000000980947 */ /* 0x000fea0003800000 */
[----:B------:R-:W-:Y:S01]  /*0890*/  DFMA R6, R24, -R6, R18 ;  /* 0x800000061806722b */ /* 0x000fe20000000012 */
[----:B------:R-:W-:-:S09]  /*08a0*/  MOV R4, RZ ;  /* 0x000000ff00047202 */ /* 0x000fd20000000f00 */
[C---:B------:R-:W-:Y:S02]  /*08b0*/  FSETP.NEU.AND P0, PT, R7.reuse, RZ, PT ;  /* 0x000000ff0700720b */ /* 0x040fe40003f0d000 */
[----:B------:R-:W-:-:S04]  /*08c0*/  LOP3.LUT R9, R7, 0x80000000, R9, 0x48, !PT ;  /* 0x8000000007097812 */ /* 0x000fc800078e4809 */
[----:B------:R-:W-:-:S07]  /*08d0*/  LOP3.LUT R5, R9, R5, RZ, 0xfc, !PT ;  /* 0x0000000509057212 */ /* 0x000fce00078efcff */
[----:B------:R-:W-:Y:S05]  /*08e0*/  @!P0 BRA `(.L_x_7) ;  /* 0x0000000000808947 */ /* 0x000fea0003800000 */
[----:B------:R-:W-:Y:S01]  /*08f0*/  IMAD.MOV R7, RZ, RZ, -R0 ;  /* 0x000000ffff077224 */ /* 0x000fe200078e0a00 */
[----:B------:R-:W-:Y:S01]  /*0900*/  DMUL.RP R4, R24, R4 ;  /* 0x0000000418047228 */ /* 0x000fe20000008000 */
[----:B------:R-:W-:-:S06]  /*0910*/  IMAD.MOV.U32 R6, RZ, RZ, RZ ;  /* 0x000000ffff067224 */ /* 0x000fcc00078e00ff */
[----:B------:R-:W-:-:S03]  /*0920*/  DFMA R6, R20, -R6, R24 ;  /* 0x800000061406722b */ /* 0x000fc60000000018 */
[----:B------:R-:W-:-:S03]  /*0930*/  LOP3.LUT R9, R5, R9, RZ, 0x3c, !PT ;  /* 0x0000000905097212 */ /* 0x000fc600078e3cff */
[----:B------:R-:W-:-:S04]  /*0940*/  IADD3 R6, PT, PT, -R0, -0x43300000, RZ ;  /* 0xbcd0000000067810 */ /* 0x000fc80007ffe1ff */
[----:B------:R-:W-:-:S04]  /*0950*/  FSETP.NEU.AND P0, PT, |R7|, R6, PT ;  /* 0x000000060700720b */ /* 0x000fc80003f0d200 */
[----:B------:R-:W-:Y:S02]  /*0960*/  FSEL R20, R4, R20, !P0 ;  /* 0x0000001404147208 */ /* 0x000fe40004000000 */
[----:B------:R-:W-:Y:S01]  /*0970*/  FSEL R21, R9, R21, !P0 ;  /* 0x0000001509157208 */ /* 0x000fe20004000000 */
[----:B------:R-:W-:Y:S06]  /*0980*/  BRA `(.L_x_7) ;  /* 0x0000000000587947 */ /* 0x000fec0003800000 */
.L_x_6:
[----:B------:R-:W-:-:S14]  /*0990*/  DSETP.NAN.AND P0, PT, R4, R4, PT ;  /* 0x000000040400722a */ /* 0x000fdc0003f08000 */
[----:B------:R-:W-:Y:S05]  /*09a0*/  @P0 BRA `(.L_x_8) ;  /* 0x0000000000480947 */ /* 0x000fea0003800000 */
[----:B------:R-:W0:Y:S02]  /*09b0*/  LDC.64 R6, c[0x0][0x398] ;  /* 0x0000e600ff067b82 */ /* 0x000e240000000a00 */
[----:B0-----:R-:W-:-:S14]  /*09c0*/  DSETP.NAN.AND P0, PT, R6, R6, PT ;  /* 0x000000060600722a */ /* 0x001fdc0003f08000 */
[----:B------:R-:W-:Y:S05]  /*09d0*/  @P0 BRA `(.L_x_9) ;  /* 0x0000000000300947 */ /* 0x000fea0003800000 */
[----:B------:R-:W-:Y:S01]  /*09e0*/  ISETP.NE.AND P0, PT, R22, R23, PT ;  /* 0x000000171600720c */ /* 0x000fe20003f05270 */
[----:B------:R-:W-:Y:S02]  /*09f0*/  IMAD.MOV.U32 R20, RZ, RZ, 0x0 ;  /* 0x00000000ff147424 */ /* 0x000fe400078e00ff */
[----:B------:R-:W-:-:S10]  /*0a00*/  IMAD.MOV.U32 R21, RZ, RZ, -0x80000 ;  /* 0xfff80000ff157424 */ /* 0x000fd400078e00ff */
[----:B------:R-:W-:Y:S05]  /*0a10*/  @!P0 BRA `(.L_x_7) ;  /* 0x0000000000348947 */ /* 0x000fea0003800000 */
[----:B------:R-:W-:Y:S02]  /*0a20*/  ISETP.NE.AND P0, PT, R22, 0x7ff00000, PT ;  /* 0x7ff000001600780c */ /* 0x000fe40003f05270 */
[----:B------:R-:W-:Y:S02]  /*0a30*/  LOP3.LUT R21, R5, 0x80000000, R9, 0x48, !PT ;  /* 0x8000000005157812 */ /* 0x000fe400078e4809 */
[----:B------:R-:W-:-:S13]  /*0a40*/  ISETP.EQ.OR P0, PT, R23, RZ, !P0 ;  /* 0x000000ff1700720c */ /* 0x000fda0004702670 */
[----:B------:R-:W-:Y:S01]  /*0a50*/  @P0 LOP3.LUT R0, R21, 0x7ff00000, RZ, 0xfc, !PT ;  /* 0x7ff0000015000812 */ /* 0x000fe200078efcff */
[----:B------:R-:W-:Y:S02]  /*0a60*/  @!P0 IMAD.MOV.U32 R20, RZ, RZ, RZ ;  /* 0x000000ffff148224 */ /* 0x000fe400078e00ff */
[----:B------:R-:W-:Y:S01]  /*0a70*/  @P0 IMAD.MOV.U32 R20, RZ, RZ, RZ ;  /* 0x000000ffff140224 */ /* 0x000fe200078e00ff */
[----:B------:R-:W-:Y:S01]  /*0a80*/  @P0 MOV R21, R0 ;  /* 0x0000000000150202 */ /* 0x000fe20000000f00 */
[----:B------:R-:W-:Y:S06]  /*0a90*/  BRA `(.L_x_7) ;  /* 0x0000000000147947 */ /* 0x000fec0003800000 */
.L_x_9:
[----:B------:R-:W-:Y:S01]  /*0aa0*/  LOP3.LUT R21, R9, 0x80000, RZ, 0xfc, !PT ;  /* 0x0008000009157812 */ /* 0x000fe200078efcff */
[----:B------:R-:W-:Y:S01]  /*0ab0*/  IMAD.MOV.U32 R20, RZ, RZ, R8 ;  /* 0x000000ffff147224 */ /* 0x000fe200078e0008 */
[----:B------:R-:W-:Y:S06]  /*0ac0*/  BRA `(.L_x_7) ;  /* 0x0000000000087947 */ /* 0x000fec0003800000 */
.L_x_8:
[----:B------:R-:W-:Y:S01]  /*0ad0*/  LOP3.LUT R21, R5, 0x80000, RZ, 0xfc, !PT ;  /* 0x0008000005157812 */ /* 0x000fe200078efcff */
[----:B------:R-:W-:-:S07]  /*0ae0*/  IMAD.MOV.U32 R20, RZ, RZ, R4 ;  /* 0x000000ffff147224 */ /* 0x000fce00078e0004 */
.L_x_7:
[----:B------:R-:W-:Y:S05]  /*0af0*/  BSYNC.RECONVERGENT B1 ;  /* 0x0000000000017941 */ /* 0x000fea0003800200 */
.L_x_5:
[----:B------:R-:W-:Y:S02]  /*0b00*/  IMAD.MOV.U32 R4, RZ, RZ, R2 ;  /* 0x000000ffff047224 */ /* 0x000fe400078e0002 */
[----:B------:R-:W-:-:S04]  /*0b10*/  IMAD.MOV.U32 R5, RZ, RZ, 0x0 ;  /* 0x00000000ff057424 */ /* 0x000fc800078e00ff */
[----:B------:R-:W-:Y:S05]  /*0b20*/  RET.REL.NODEC R4 `(_Z8PDH_CudaP8atomdescP10hist_entryxd) ;  /* 0xfffffff404347950 */ /* 0x000fea0003c3ffff */
        .weak           $__internal_1_$__cuda_sm20_dsqrt_rn_f64_mediumpath_v1
        .type           $__internal_1_$__cuda_sm20_dsqrt_rn_f64_mediumpath_v1,@function
        .size           $__internal_1_$__cuda_sm20_dsqrt_rn_f64_mediumpath_v1,(.L_x_16 - $__internal_1_$__cuda_sm20_dsqrt_rn_f64_mediumpath_v1)
$__internal_1_$__cuda_sm20_dsqrt_rn_f64_mediumpath_v1:
[----:B------:R-:W-:Y:S01]  /*0b30*/  ISETP.GE.U32.AND P0, PT, R6, -0x3400000, PT ;  /* 0xfcc000000600780c */ /* 0x000fe20003f06070 */
[----:B------:R-:W-:Y:S01]  /*0b40*/  BSSY.RECONVERGENT B1, `(.L_x_10) ;  /* 0x0000026000017945 */ /* 0x000fe20003800200 */
[----:B------:R-:W-:Y:S01]  /*0b50*/  IMAD.MOV.U32 R22, RZ, RZ, R24 ;  /* 0x000000ffff167224 */ /* 0x000fe200078e0018 */
[----:B------:R-:W-:Y:S01]  /*0b60*/  MOV R7, R21 ;  /* 0x0000001500077202 */ /* 0x000fe20000000f00 */
[----:B------:R-:W-:-:S09]  /*0b70*/  IMAD.MOV.U32 R6, RZ, RZ, R20 ;  /* 0x000000ffff067224 */ /* 0x000fd200078e0014 */
[----:B------:R-:W-:Y:S05]  /*0b80*/  @!P0 BRA `(.L_x_11) ;  /* 0x0000000000208947 */ /* 0x000fea0003800000 */
[----:B------:R-:W-:-:S10]  /*0b90*/  DFMA.RM R6, R6, R22, R18 ;  /* 0x000000160606722b */ /* 0x000fd40000004012 */
[----:B------:R-:W-:-:S05]  /*0ba0*/  IADD3 R8, P0, PT, R6, 0x1, RZ ;  /* 0x0000000106087810 */ /* 0x000fca0007f1e0ff */
[----:B------:R-:W-:-:S06]  /*0bb0*/  IMAD.X R9, RZ, RZ, R7, P0 ;  /* 0x000000ffff097224 */ /* 0x000fcc00000e0607 */
[----:B------:R-:W-:-:S08]  /*0bc0*/  DFMA.RP R4, -R6, R8, R4 ;  /* 0x000000080604722b */ /* 0x000fd00000008104 */
[----:B------:R-:W-:-:S06]  /*0bd0*/  DSETP.GT.AND P0, PT, R4, RZ, PT ;  /* 0x000000ff0400722a */ /* 0x000fcc0003f04000 */
[----:B------:R-:W-:Y:S02]  /*0be0*/  FSEL R6, R8, R6, P0 ;  /* 0x0000000608067208 */ /* 0x000fe40000000000 */
[----:B------:R-:W-:Y:S01]  /*0bf0*/  FSEL R7, R9, R7, P0 ;  /* 0x0000000709077208 */ /* 0x000fe20000000000 */
[----:B------:R-:W-:Y:S06]  /*0c00*/  BRA `(.L_x_12) ;  /* 0x0000000000647947 */ /* 0x000fec0003800000 */
.L_x_11:
[----:B------:R-:W-:-:S14]  /*0c10*/  DSETP.NE.AND P0, PT, R4, RZ, PT ;  /* 0x000000ff0400722a */ /* 0x000fdc0003f05000 */
[----:B------:R-:W-:Y:S05]  /*0c20*/  @!P0 BRA `(.L_x_13) ;  /* 0x0000000000588947 */ /* 0x000fea0003800000 */
[----:B------:R-:W-:-:S13]  /*0c30*/  ISETP.GE.AND P0, PT, R5, RZ, PT ;  /* 0x000000ff0500720c */ /* 0x000fda0003f06270 */
[----:B------:R-:W-:Y:S02]  /*0c40*/  @!P0 IMAD.MOV.U32 R6, RZ, RZ, 0x0 ;  /* 0x00000000ff068424 */ /* 0x000fe400078e00ff */
[----:B------:R-:W-:Y:S01]  /*0c50*/  @!P0 IMAD.MOV.U32 R7, RZ, RZ, -0x80000 ;  /* 0xfff80000ff078424 */ /* 0x000fe200078e00ff */
[----:B------:R-:W-:Y:S06]  /*0c60*/  @!P0 BRA `(.L_x_12) ;  /* 0x00000000004c8947 */ /* 0x000fec0003800000 */
[----:B------:R-:W-:-:S13]  /*0c70*/  ISETP.GT.AND P0, PT, R5, 0x7fefffff, PT ;  /* 0x7fefffff0500780c */ /* 0x000fda0003f04270 */
[----:B------:R-:W-:Y:S05]  /*0c80*/  @P0 BRA `(.L_x_13) ;  /* 0x0000000000400947 */ /* 0x000fea0003800000 */
[----:B------:R-:W-:Y:S01]  /*0c90*/  DMUL R4, R4, 8.11296384146066816958e+31 ;  /* 0x4690000004047828 */ /* 0x000fe20000000000 */
[----:B------:R-:W-:Y:S02]  /*0ca0*/  IMAD.MOV.U32 R6, RZ, RZ, RZ ;  /* 0x000000ffff067224 */ /* 0x000fe400078e00ff */
[----:B------:R-:W-:Y:S02]  /*0cb0*/  IMAD.MOV.U32 R18, RZ, RZ, 0x0 ;  /* 0x00000000ff127424 */ /* 0x000fe400078e00ff */
[----:B------:R-:W-:Y:S01]  /*0cc0*/  IMAD.MOV.U32 R19, RZ, RZ, 0x3fd80000 ;  /* 0x3fd80000ff137424 */ /* 0x000fe200078e00ff */
[----:B------:R-:W0:Y:S02]  /*0cd0*/  MUFU.RSQ64H R7, R5 ;  /* 0x0000000500077308 */ /* 0x000e240000001c00 */
[----:B0-----:R-:W-:-:S08]  /*0ce0*/  DMUL R8, R6, R6 ;  /* 0x0000000606087228 */ /* 0x001fd00000000000 */
[----:B------:R-:W-:-:S08]  /*0cf0*/  DFMA R8, R4, -R8, 1 ;  /* 0x3ff000000408742b */ /* 0x000fd00000000808 */
[----:B------:R-:W-:Y:S02]  /*0d00*/  DFMA R18, R8, R18, 0.5 ;  /* 0x3fe000000812742b */ /* 0x000fe40000000012 */
[----:B------:R-:W-:-:S08]  /*0d10*/  DMUL R8, R6, R8 ;  /* 0x0000000806087228 */ /* 0x000fd00000000000 */
[----:B------:R-:W-:-:S08]  /*0d20*/  DFMA R8, R18, R8, R6 ;  /* 0x000000081208722b */ /* 0x000fd00000000006 */
[----:B------:R-:W-:Y:S02]  /*0d30*/  DMUL R6, R4, R8 ;  /* 0x0000000804067228 */ /* 0x000fe40000000000 */
[----:B------:R-:W-:-:S06]  /*0d40*/  IADD3 R9, PT, PT, R9, -0x100000, RZ ;  /* 0xfff0000009097810 */ /* 0x000fcc0007ffe0ff */
[----:B------:R-:W-:-:S08]  /*0d50*/  DFMA R18, R6, -R6, R4 ;  /* 0x800000060612722b */ /* 0x000fd00000000004 */
[----:B------:R-:W-:-:S10]  /*0d60*/  DFMA R6, R8, R18, R6 ;  /* 0x000000120806722b */ /* 0x000fd40000000006 */
[----:B------:R-:W-:Y:S01]  /*0d70*/  VIADD R7, R7, 0xfcb00000 ;  /* 0xfcb0000007077836 */ /* 0x000fe20000000000 */
[----:B------:R-:W-:Y:S06]  /*0d80*/  BRA `(.L_x_12) ;  /* 0x0000000000047947 */ /* 0x000fec0003800000 */
.L_x_13:
[----:B------:R-:W-:-:S11]  /*0d90*/  DADD R6, R4, R4 ;  /* 0x0000000004067229 */ /* 0x000fd60000000004 */
.L_x_12:
[----:B------:R-:W-:Y:S05]  /*0da0*/  BSYNC.RECONVERGENT B1 ;  /* 0x0000000000017941 */ /* 0x000fea0003800200 */
.L_x_10:
[----:B------:R-:W-:Y:S02]  /*0db0*/  IMAD.MOV.U32 R4, RZ, RZ, R0 ;  /* 0x000000ffff047224 */ /* 0x000fe400078e0000 */
[----:B------:R-:W-:Y:S02]  /*0dc0*/  IMAD.MOV.U32 R5, RZ, RZ, 0x0 ;  /* 0x00000000ff057424 */ /* 0x000fe400078e00ff */
[----:B------:R-:W-:Y:S02]  /*0dd0*/  IMAD.MOV.U32 R8, RZ, RZ, R6 ;  /* 0x000000ffff087224 */ /* 0x000fe400078e0006 */
[----:B------:R-:W-:Y:S01]  /*0de0*/  IMAD.MOV.U32 R9, RZ, RZ, R7 ;  /* 0x000000ffff097224 */ /* 0x000fe200078e0007 */
[----:B------:R-:W-:Y:S06]  /*0df0*/  RET.REL.NODEC R4 `(_Z8PDH_CudaP8atomdescP10hist_entryxd) ;  /* 0xfffffff004807950 */ /* 0x000fec0003c3ffff */
.L_x_14:
[----:B------:R-:W-:-:S00]  /*0e00*/  BRA `(.L_x_14) ;  /* 0xfffffffc00fc7947 */ /* 0x000fc0000383ffff */
[----:B------:R-:W-:-:S00]  /*0e10*/  NOP ;  /* 0x0000000000007918 */ /* 0x000fc00000000000 */
        /* <DEDUP_REMOVED lines=14> */
.L_x_16:


//--------------------- .nv.shared.reserved.0     --------------------------
	.section	.nv.shared.reserved.0,"aw",@nobits
	.weak		__nv_reservedSMEM_offset_0_alias
	.size		__nv_reservedSMEM_offset_0_alias, 0, 64
	.other		__nv_reservedSMEM_offset_0_alias,@"STO_CUDA_RESERVED_SHARED STV_DEFAULT"
__nv_reservedSMEM_offset_0_alias:
	.zero		0
	.zero		64


//--------------------- .nv.constant0._Z8PDH_CudaP8atomdescP10hist_entryxd --------------------------
	.section	.nv.constant0._Z8PDH_CudaP8atomdescP10hist_entryxd,"a",@progbits
	.sectionflags	@""
	.align	4
.nv.constant0._Z8PDH_CudaP8atomdescP10hist_entryxd:
	.zero		928


//--------------------- SYMBOLS --------------------------

	.type		.nv.reservedSmem.offset0,@object
	.size		.nv.reservedSmem.offset0,0x4
